//
// Generated by NVIDIA NVVM Compiler
//
// Compiler Build ID: CL-36424714
// Cuda compilation tools, release 13.0, V13.0.88
// Based on NVVM 20.0.0
//

.version 9.0
.target sm_100
.address_size 64

	// .globl	_Z11find_primesPii

.visible .entry _Z11find_primesPii(
	.param .u64 .ptr .align 1 _Z11find_primesPii_param_0,
	.param .u32 _Z11find_primesPii_param_1
)
{
	.reg .pred 	%p<9>;
	.reg .b32 	%r<13>;
	.reg .b64 	%rd<5>;

	ld.param.u64 	%rd1, [_Z11find_primesPii_param_0];
	ld.param.u32 	%r5, [_Z11find_primesPii_param_1];
	mov.u32 	%r6, %tid.x;
	mov.u32 	%r7, %ctaid.x;
	mov.u32 	%r8, %ntid.x;
	mad.lo.s32 	%r1, %r7, %r8, %r6;
	setp.lt.s32 	%p1, %r1, 2;
	setp.ge.s32 	%p2, %r1, %r5;
	or.pred  	%p3, %p1, %p2;
	@%p3 bra 	$L__BB0_6;
	setp.lt.u32 	%p4, %r1, 4;
	@%p4 bra 	$L__BB0_5;
	shr.u32 	%r2, %r1, 1;
	mov.b32 	%r12, 2;
	bra.uni 	$L__BB0_4;
$L__BB0_3:
	add.s32 	%r3, %r12, 1;
	setp.eq.s32 	%p8, %r12, %r2;
	mov.u32 	%r12, %r3;
	@%p8 bra 	$L__BB0_5;
$L__BB0_4:
	rem.u32 	%r10, %r1, %r12;
	setp.eq.s32 	%p5, %r10, 0;
	setp.ne.s32 	%p6, %r12, %r1;
	and.pred  	%p7, %p6, %p5;
	@%p7 bra 	$L__BB0_6;
	bra.uni 	$L__BB0_3;
$L__BB0_5:
	cvta.to.global.u64 	%rd2, %rd1;
	mul.wide.u32 	%rd3, %r1, 4;
	add.s64 	%rd4, %rd2, %rd3;
	mov.b32 	%r11, 1;
	st.global.u32 	[%rd4], %r11;
$L__BB0_6:
	ret;

}


// ===== COMPILED SASS (sm_100) =====

	.target	sm_100

	.elftype	@"ET_EXEC"


//--------------------- .note.nv.tkinfo           --------------------------
	.section	.note.nv.tkinfo,"",@"SHT_NOTE"
	.sectionflags	@"SHF_NOTE_NV_TKINFO"
	.tkinfo
        /*0018*/ 	.word	0x00000002
        /*0030*/ 	.string	""
        /*0030*/ 	.string	"ptxas"
        /*0030*/ 	.string	"Cuda compilation tools, release 13.0, V13.0.88"
        /*0030*/ 	.string	"Build cuda_13.0.r13.0/compiler.36424714_0"
        /*0030*/ 	.string	"-arch sm_100 -m 64 "



//--------------------- .note.nv.cuinfo           --------------------------
	.section	.note.nv.cuinfo,"",@"SHT_NOTE"
	.sectionflags	@"SHF_NOTE_NV_CUINFO"
        /*0018*/ 	.short	0x0002
        /*001a*/ 	.short	0x0064
        /*001c*/ 	.short	0x0082
	.zero		2


//--------------------- .nv.info                  --------------------------
	.section	.nv.info,"",@"SHT_CUDA_INFO"
	.align	4


	//----- nvinfo : EIATTR_REGCOUNT
	.align		4
        /*0000*/ 	.byte	0x04, 0x2f
        /*0002*/ 	.short	(.L_1 - .L_0)
	.align		4
.L_0:
        /*0004*/ 	.word	index@(_Z11find_primesPii)
        /*0008*/ 	.word	0x0000000c


	//----- nvinfo : EIATTR_FRAME_SIZE
	.align		4
.L_1:
        /*000c*/ 	.byte	0x04, 0x11
        /*000e*/ 	.short	(.L_3 - .L_2)
	.align		4
.L_2:
        /*0010*/ 	.word	index@(_Z11find_primesPii)
        /*0014*/ 	.word	0x00000000


	//----- nvinfo : EIATTR_MIN_STACK_SIZE
	.align		4
.L_3:
        /*0018*/ 	.byte	0x04, 0x12
        /*001a*/ 	.short	(.L_5 - .L_4)
	.align		4
.L_4:
        /*001c*/ 	.word	index@(_Z11find_primesPii)
        /*0020*/ 	.word	0x00000000
.L_5:


//--------------------- .nv.compat                --------------------------
	.section	.nv.compat,"",@"SHT_CUDA_COMPAT_INFO"
	.align	4
        /*0000*/ 	.byte	0x02, 0x09, 0x00, 0x00, 0x02, 0x02, 0x01, 0x00, 0x02, 0x05, 0x05, 0x00, 0x03, 0x07, 0x01, 0x01
        /*0010*/ 	.byte	0x02, 0x03, 0x00, 0x00, 0x02, 0x06, 0x01, 0x00, 0x04, 0x0b, 0x08, 0x00, 0x09, 0x00, 0x00, 0x00
        /*0020*/ 	.byte	0x00, 0x00, 0x00, 0x00


//--------------------- .nv.info._Z11find_primesPii --------------------------
	.section	.nv.info._Z11find_primesPii,"",@"SHT_CUDA_INFO"
	.sectionflags	@""
	.align	4


	//----- nvinfo : EIATTR_CUDA_API_VERSION
	.align		4
        /*0000*/ 	.byte	0x04, 0x37
        /*0002*/ 	.short	(.L_7 - .L_6)
.L_6:
        /*0004*/ 	.word	0x00000082


	//----- nvinfo : EIATTR_KPARAM_INFO
	.align		4
.L_7:
        /*0008*/ 	.byte	0x04, 0x17
        /*000a*/ 	.short	(.L_9 - .L_8)
.L_8:
        /*000c*/ 	.word	0x00000000
        /*0010*/ 	.short	0x0001
        /*0012*/ 	.short	0x0008
        /*0014*/ 	.byte	0x00, 0xf0, 0x11, 0x00


	//----- nvinfo : EIATTR_KPARAM_INFO
	.align		4
.L_9:
        /*0018*/ 	.byte	0x04, 0x17
        /*001a*/ 	.short	(.L_11 - .L_10)
.L_10:
        /*001c*/ 	.word	0x00000000
        /*0020*/ 	.short	0x0000
        /*0022*/ 	.short	0x0000
        /*0024*/ 	.byte	0x00, 0xf5, 0x21, 0x00


	//----- nvinfo : EIATTR_SPARSE_MMA_MASK
	.align		4
.L_11:
        /*0028*/ 	.byte	0x03, 0x50
        /*002a*/ 	.short	0x0000


	//----- nvinfo : EIATTR_MAXREG_COUNT
	.align		4
        /*002c*/ 	.byte	0x03, 0x1b
        /*002e*/ 	.short	0x00ff


	//----- nvinfo : EIATTR_MERCURY_ISA_VERSION
	.align		4
        /*0030*/ 	.byte	0x03, 0x5f
        /*0032*/ 	.short	0x0101


	//----- nvinfo : EIATTR_VRC_CTA_INIT_COUNT
	.align		4
        /*0034*/ 	.byte	0x02, 0x4a
	.zero		1
	.zero		1


	//----- nvinfo : EIATTR_EXIT_INSTR_OFFSETS
	.align		4
        /*0038*/ 	.byte	0x04, 0x1c
        /*003a*/ 	.short	(.L_13 - .L_12)


	//   ....[0]....
.L_12:
        /*003c*/ 	.word	0x00000080


	//   ....[1]....
        /*0040*/ 	.word	0x00000240


	//   ....[2]....
        /*0044*/ 	.word	0x000002b0


	//----- nvinfo : EIATTR_CRS_STACK_SIZE
	.align		4
.L_13:
        /*0048*/ 	.byte	0x04, 0x1e
        /*004a*/ 	.short	(.L_15 - .L_14)
.L_14:
        /*004c*/ 	.word	0x00000000


	//----- nvinfo : EIATTR_CBANK_PARAM_SIZE
	.align		4
.L_15:
        /*0050*/ 	.byte	0x03, 0x19
        /*0052*/ 	.short	0x000c


	//----- nvinfo : EIATTR_PARAM_CBANK
	.align		4
        /*0054*/ 	.byte	0x04, 0x0a
        /*0056*/ 	.short	(.L_17 - .L_16)
	.align		4
.L_16:
        /*0058*/ 	.word	index@(.nv.constant0._Z11find_primesPii)
        /*005c*/ 	.short	0x0380
        /*005e*/ 	.short	0x000c


	//----- nvinfo : EIATTR_SW_WAR
	.align		4
.L_17:
        /*0060*/ 	.byte	0x04, 0x36
        /*0062*/ 	.short	(.L_19 - .L_18)
.L_18:
        /*0064*/ 	.word	0x00000008
.L_19:


//--------------------- .nv.callgraph             --------------------------
	.section	.nv.callgraph,"",@"SHT_CUDA_CALLGRAPH"
	.align	4
	.sectionentsize	8
	.align		4
        /*0000*/ 	.word	0x00000000
	.align		4
        /*0004*/ 	.word	0xffffffff
	.align		4
        /*0008*/ 	.word	0x00000000
	.align		4
        /*000c*/ 	.word	0xfffffffe
	.align		4
        /*0010*/ 	.word	0x00000000
	.align		4
        /*0014*/ 	.word	0xfffffffd
	.align		4
        /*0018*/ 	.word	0x00000000
	.align		4
        /*001c*/ 	.word	0xfffffffc


//--------------------- .text._Z11find_primesPii  --------------------------
	.section	.text._Z11find_primesPii,"ax",@progbits
	.align	128
        .global         _Z11find_primesPii
        .type           _Z11find_primesPii,@function
        .size           _Z11find_primesPii,(.L_x_4 - _Z11find_primesPii)
        .other          _Z11find_primesPii,@"STO_CUDA_ENTRY STV_DEFAULT"
_Z11find_primesPii:
.text._Z11find_primesPii:
[----:B------:R-:W-:Y:S01]  /*0000*/  LDC R1, c[0x0][0x37c] ;  /* 0x0000df00ff017b82 */ /* 0x000fe20000000800 */
[----:B------:R-:W0:Y:S07]  /*0010*/  S2R R5, SR_TID.X ;  /* 0x0000000000057919 */ /* 0x000e2e0000002100 */
[----:B------:R-:W0:Y:S01]  /*0020*/  S2UR UR4, SR_CTAID.X ;  /* 0x00000000000479c3 */ /* 0x000e220000002500 */
[----:B------:R-:W1:Y:S07]  /*0030*/  LDCU UR5, c[0x0][0x388] ;  /* 0x00007100ff0577ac */ /* 0x000e6e0008000800 */
[----:B------:R-:W0:Y:S02]  /*0040*/  LDC R0, c[0x0][0x360] ;  /* 0x0000d800ff007b82 */ /* 0x000e240000000800 */
[----:B0-----:R-:W-:-:S05]  /*0050*/  IMAD R5, R0, UR4, R5 ;  /* 0x0000000400057c24 */ /* 0x001fca000f8e0205 */
[----:B-1----:R-:W-:-:S04]  /*0060*/  ISETP.GE.AND P0, PT, R5, UR5, PT ;  /* 0x0000000505007c0c */ /* 0x002fc8000bf06270 */
[----:B------:R-:W-:-:S13]  /*0070*/  ISETP.LT.OR P0, PT, R5, 0x2, P0 ;  /* 0x000000020500780c */ /* 0x000fda0000701670 */
[----:B------:R-:W-:Y:S05]  /*0080*/  @P0 EXIT ;  /* 0x000000000000094d */ /* 0x000fea0003800000 */
[----:B------:R-:W-:Y:S01]  /*0090*/  ISETP.GE.U32.AND P0, PT, R5, 0x4, PT ;  /* 0x000000040500780c */ /* 0x000fe20003f06070 */
[----:B------:R-:W0:Y:S01]  /*00a0*/  LDCU.64 UR4, c[0x0][0x358] ;  /* 0x00006b00ff0477ac */ /* 0x000e220008000a00 */
[----:B------:R-:W-:Y:S11]  /*00b0*/  BSSY.RECONVERGENT B0, `(.L_x_0) ;  /* 0x000001b000007945 */ /* 0x000ff60003800200 */
[----:B------:R-:W-:Y:S05]  /*00c0*/  @!P0 BRA `(.L_x_1) ;  /* 0x0000000000648947 */ /* 0x000fea0003800000 */
[----:B------:R-:W-:Y:S01]  /*00d0*/  IMAD.MOV.U32 R0, RZ, RZ, 0x2 ;  /* 0x00000002ff007424 */ /* 0x000fe200078e00ff */
[----:B------:R-:W-:-:S07]  /*00e0*/  LEA.HI R7, R5, 0x1, RZ, 0x1f ;  /* 0x0000000105077811 */ /* 0x000fce00078ff8ff */
.L_x_2:
[----:B------:R-:W1:Y:S01]  /*00f0*/  I2F.U32.RP R4, R0 ;  /* 0x0000000000047306 */ /* 0x000e620000209000 */
[C---:B------:R-:W-:Y:S02]  /*0100*/  ISETP.NE.U32.AND P1, PT, R0.reuse, RZ, PT ;  /* 0x000000ff0000720c */ /* 0x040fe40003f25070 */
[----:B------:R-:W-:-:S05]  /*0110*/  ISETP.NE.AND P2, PT, R0, R5, PT ;  /* 0x000000050000720c */ /* 0x000fca0003f45270 */
[----:B-1----:R-:W1:Y:S02]  /*0120*/  MUFU.RCP R4, R4 ;  /* 0x0000000400047308 */ /* 0x002e640000001000 */
[----:B-1----:R-:W-:-:S06]  /*0130*/  VIADD R2, R4, 0xffffffe ;  /* 0x0ffffffe04027836 */ /* 0x002fcc0000000000 */
[----:B------:R1:W2:Y:S02]  /*0140*/  F2I.FTZ.U32.TRUNC.NTZ R3, R2 ;  /* 0x0000000200037305 */ /* 0x0002a4000021f000 */
[----:B-1----:R-:W-:Y:S02]  /*0150*/  HFMA2 R2, -RZ, RZ, 0, 0 ;  /* 0x00000000ff027431 */ /* 0x002fe400000001ff */
[----:B--2---:R-:W-:-:S04]  /*0160*/  IMAD.MOV R9, RZ, RZ, -R3 ;  /* 0x000000ffff097224 */ /* 0x004fc800078e0a03 */
[----:B------:R-:W-:-:S04]  /*0170*/  IMAD R9, R9, R0, RZ ;  /* 0x0000000009097224 */ /* 0x000fc800078e02ff */
[----:B------:R-:W-:-:S06]  /*0180*/  IMAD.HI.U32 R6, R3, R9, R2 ;  /* 0x0000000903067227 */ /* 0x000fcc00078e0002 */
[----:B------:R-:W-:-:S04]  /*0190*/  IMAD.HI.U32 R6, R6, R5, RZ ;  /* 0x0000000506067227 */ /* 0x000fc800078e00ff */
[----:B------:R-:W-:-:S04]  /*01a0*/  IMAD.MOV R6, RZ, RZ, -R6 ;  /* 0x000000ffff067224 */ /* 0x000fc800078e0a06 */
[----:B------:R-:W-:-:S05]  /*01b0*/  IMAD R3, R0, R6, R5 ;  /* 0x0000000600037224 */ /* 0x000fca00078e0205 */
[----:B------:R-:W-:-:S13]  /*01c0*/  ISETP.GE.U32.AND P0, PT, R3, R0, PT ;  /* 0x000000000300720c */ /* 0x000fda0003f06070 */
[----:B------:R-:W-:-:S05]  /*01d0*/  @P0 IMAD.IADD R3, R3, 0x1, -R0 ;  /* 0x0000000103030824 */ /* 0x000fca00078e0a00 */
[----:B------:R-:W-:-:S13]  /*01e0*/  ISETP.GE.U32.AND P0, PT, R3, R0, PT ;  /* 0x000000000300720c */ /* 0x000fda0003f06070 */
[-C--:B------:R-:W-:Y:S02]  /*01f0*/  @P0 IADD3 R3, PT, PT, R3, -R0.reuse, RZ ;  /* 0x8000000003030210 */ /* 0x080fe40007ffe0ff */
[----:B------:R-:W-:Y:S01]  /*0200*/  @!P1 LOP3.LUT R3, RZ, R0, RZ, 0x33, !PT ;  /* 0x00000000ff039212 */ /* 0x000fe200078e33ff */
[----:B------:R-:W-:-:S03]  /*0210*/  VIADD R0, R0, 0x1 ;  /* 0x0000000100007836 */ /* 0x000fc60000000000 */
[----:B------:R-:W-:Y:S02]  /*0220*/  ISETP.NE.AND P0, PT, R3, RZ, PT ;  /* 0x000000ff0300720c */ /* 0x000fe40003f05270 */
[----:B------:R-:W-:-:S11]  /*0230*/  ISETP.NE.AND P1, PT, R0, R7, PT ;  /* 0x000000070000720c */ /* 0x000fd60003f25270 */
[----:B0-----:R-:W-:Y:S05]  /*0240*/  @!P0 EXIT P2 ;  /* 0x000000000000894d */ /* 0x001fea0001000000 */
[----:B------:R-:W-:Y:S05]  /*0250*/  @P1 BRA `(.L_x_2) ;  /* 0xfffffffc00a41947 */ /* 0x000fea000383ffff */
.L_x_1:
[----:B0-----:R-:W-:Y:S05]  /*0260*/  BSYNC.RECONVERGENT B0 ;  /* 0x0000000000007941 */ /* 0x001fea0003800200 */
.L_x_0:
[----:B------:R-:W0:Y:S01]  /*0270*/  LDC.64 R2, c[0x0][0x380] ;  /* 0x0000e000ff027b82 */ /* 0x000e220000000a00 */
[----:B------:R-:W-:Y:S01]  /*0280*/  MOV R7, 0x1 ;  /* 0x0000000100077802 */ /* 0x000fe20000000f00 */
[----:B0-----:R-:W-:-:S05]  /*0290*/  IMAD.WIDE.U32 R2, R5, 0x4, R2 ;  /* 0x0000000405027825 */ /* 0x001fca00078e0002 */
[----:B------:R-:W-:Y:S01]  /*02a0*/  STG.E desc[UR4][R2.64], R7 ;  /* 0x0000000702007986 */ /* 0x000fe2000c101904 */
[----:B------:R-:W-:Y:S05]  /*02b0*/  EXIT ;  /* 0x000000000000794d */ /* 0x000fea0003800000 */
.L_x_3:
[----:B------:R-:W-:-:S00]  /*02c0*/  BRA `(.L_x_3) ;  /* 0xfffffffc00fc7947 */ /* 0x000fc0000383ffff */
[----:B------:R-:W-:-:S00]  /*02d0*/  NOP ;  /* 0x0000000000007918 */ /* 0x000fc00000000000 */
        /* <DEDUP_REMOVED lines=10> */
.L_x_4:


//--------------------- .nv.shared.reserved.0     --------------------------
	.section	.nv.shared.reserved.0,"aw",@nobits
	.weak		__nv_reservedSMEM_offset_0_alias
	.size		__nv_reservedSMEM_offset_0_alias, 0, 64
	.other		__nv_reservedSMEM_offset_0_alias,@"STO_CUDA_RESERVED_SHARED STV_DEFAULT"
__nv_reservedSMEM_offset_0_alias:
	.zero		0
	.zero		64


//--------------------- .nv.constant0._Z11find_primesPii --------------------------
	.section	.nv.constant0._Z11find_primesPii,"a",@progbits
	.sectionflags	@""
	.align	4
.nv.constant0._Z11find_primesPii:
	.zero		908


//--------------------- SYMBOLS --------------------------

	.type		.nv.reservedSmem.offset0,@object
	.size		.nv.reservedSmem.offset0,0x4
